//
// Generated by NVIDIA NVVM Compiler
//
// Compiler Build ID: CL-36424714
// Cuda compilation tools, release 13.0, V13.0.88
// Based on NVVM 20.0.0
//

.version 9.0
.target sm_100
.address_size 64

	// .globl	_Z12sumaVectoresPfS_S_i

.visible .entry _Z12sumaVectoresPfS_S_i(
	.param .u64 .ptr .align 1 _Z12sumaVectoresPfS_S_i_param_0,
	.param .u64 .ptr .align 1 _Z12sumaVectoresPfS_S_i_param_1,
	.param .u64 .ptr .align 1 _Z12sumaVectoresPfS_S_i_param_2,
	.param .u32 _Z12sumaVectoresPfS_S_i_param_3
)
{
	.reg .pred 	%p<2>;
	.reg .b32 	%r<6>;
	.reg .b32 	%f<4>;
	.reg .b64 	%rd<11>;

	ld.param.u64 	%rd1, [_Z12sumaVectoresPfS_S_i_param_0];
	ld.param.u64 	%rd2, [_Z12sumaVectoresPfS_S_i_param_1];
	ld.param.u64 	%rd3, [_Z12sumaVectoresPfS_S_i_param_2];
	ld.param.u32 	%r2, [_Z12sumaVectoresPfS_S_i_param_3];
	mov.u32 	%r3, %ctaid.x;
	mov.u32 	%r4, %ntid.x;
	mov.u32 	%r5, %tid.x;
	mad.lo.s32 	%r1, %r3, %r4, %r5;
	setp.ge.s32 	%p1, %r1, %r2;
	@%p1 bra 	$L__BB0_2;
	cvta.to.global.u64 	%rd4, %rd1;
	cvta.to.global.u64 	%rd5, %rd2;
	cvta.to.global.u64 	%rd6, %rd3;
	mul.wide.s32 	%rd7, %r1, 4;
	add.s64 	%rd8, %rd4, %rd7;
	ld.global.f32 	%f1, [%rd8];
	add.s64 	%rd9, %rd5, %rd7;
	ld.global.f32 	%f2, [%rd9];
	add.f32 	%f3, %f1, %f2;
	add.s64 	%rd10, %rd6, %rd7;
	st.global.f32 	[%rd10], %f3;
$L__BB0_2:
	ret;

}
	// .globl	_Z19sumaVectoresSupremaPfS_S_ii
.visible .entry _Z19sumaVectoresSupremaPfS_S_ii(
	.param .u64 .ptr .align 1 _Z19sumaVectoresSupremaPfS_S_ii_param_0,
	.param .u64 .ptr .align 1 _Z19sumaVectoresSupremaPfS_S_ii_param_1,
	.param .u64 .ptr .align 1 _Z19sumaVectoresSupremaPfS_S_ii_param_2,
	.param .u32 _Z19sumaVectoresSupremaPfS_S_ii_param_3,
	.param .u32 _Z19sumaVectoresSupremaPfS_S_ii_param_4
)
{
	.reg .pred 	%p<6>;
	.reg .b32 	%r<21>;
	.reg .b32 	%f<16>;
	.reg .b64 	%rd<11>;

	ld.param.u64 	%rd4, [_Z19sumaVectoresSupremaPfS_S_ii_param_0];
	ld.param.u64 	%rd5, [_Z19sumaVectoresSupremaPfS_S_ii_param_1];
	ld.param.u64 	%rd6, [_Z19sumaVectoresSupremaPfS_S_ii_param_2];
	ld.param.u32 	%r9, [_Z19sumaVectoresSupremaPfS_S_ii_param_3];
	ld.param.u32 	%r10, [_Z19sumaVectoresSupremaPfS_S_ii_param_4];
	setp.lt.s32 	%p1, %r9, 1;
	@%p1 bra 	$L__BB1_7;
	cvta.to.global.u64 	%rd7, %rd4;
	cvta.to.global.u64 	%rd8, %rd5;
	cvta.to.global.u64 	%rd9, %rd6;
	mov.u32 	%r11, %tid.x;
	mov.u32 	%r12, %ntid.x;
	mov.u32 	%r13, %ctaid.x;
	mad.lo.s32 	%r14, %r13, %r12, %r11;
	mul.wide.s32 	%rd10, %r14, 4;
	add.s64 	%rd1, %rd7, %rd10;
	add.s64 	%rd2, %rd8, %rd10;
	add.s64 	%rd3, %rd9, %rd10;
	max.s32 	%r15, %r10, %r9;
	add.s32 	%r16, %r15, -1;
	div.u32 	%r17, %r16, %r10;
	add.s32 	%r1, %r17, 1;
	and.b32  	%r2, %r1, 3;
	setp.lt.u32 	%p2, %r17, 3;
	@%p2 bra 	$L__BB1_4;
	and.b32  	%r18, %r1, -4;
	neg.s32 	%r19, %r18;
$L__BB1_3:
	ld.global.f32 	%f1, [%rd1];
	ld.global.f32 	%f2, [%rd2];
	add.f32 	%f3, %f1, %f2;
	st.global.f32 	[%rd3], %f3;
	ld.global.f32 	%f4, [%rd1];
	ld.global.f32 	%f5, [%rd2];
	add.f32 	%f6, %f4, %f5;
	st.global.f32 	[%rd3], %f6;
	ld.global.f32 	%f7, [%rd1];
	ld.global.f32 	%f8, [%rd2];
	add.f32 	%f9, %f7, %f8;
	st.global.f32 	[%rd3], %f9;
	ld.global.f32 	%f10, [%rd1];
	ld.global.f32 	%f11, [%rd2];
	add.f32 	%f12, %f10, %f11;
	st.global.f32 	[%rd3], %f12;
	add.s32 	%r19, %r19, 4;
	setp.ne.s32 	%p3, %r19, 0;
	@%p3 bra 	$L__BB1_3;
$L__BB1_4:
	setp.eq.s32 	%p4, %r2, 0;
	@%p4 bra 	$L__BB1_7;
	neg.s32 	%r20, %r2;
$L__BB1_6:
	.pragma "nounroll";
	ld.global.f32 	%f13, [%rd1];
	ld.global.f32 	%f14, [%rd2];
	add.f32 	%f15, %f13, %f14;
	st.global.f32 	[%rd3], %f15;
	add.s32 	%r20, %r20, 1;
	setp.ne.s32 	%p5, %r20, 0;
	@%p5 bra 	$L__BB1_6;
$L__BB1_7:
	ret;

}


// ===== COMPILED SASS (sm_100) =====

	.target	sm_100

	.elftype	@"ET_EXEC"


//--------------------- .note.nv.tkinfo           --------------------------
	.section	.note.nv.tkinfo,"",@"SHT_NOTE"
	.sectionflags	@"SHF_NOTE_NV_TKINFO"
	.tkinfo
        /*0018*/ 	.word	0x00000002
        /*0030*/ 	.string	""
        /*0030*/ 	.string	"ptxas"
        /*0030*/ 	.string	"Cuda compilation tools, release 13.0, V13.0.88"
        /*0030*/ 	.string	"Build cuda_13.0.r13.0/compiler.36424714_0"
        /*0030*/ 	.string	"-arch sm_100 -m 64 "



//--------------------- .note.nv.cuinfo           --------------------------
	.section	.note.nv.cuinfo,"",@"SHT_NOTE"
	.sectionflags	@"SHF_NOTE_NV_CUINFO"
        /*0018*/ 	.short	0x0002
        /*001a*/ 	.short	0x0064
        /*001c*/ 	.short	0x0082
	.zero		2


//--------------------- .nv.info                  --------------------------
	.section	.nv.info,"",@"SHT_CUDA_INFO"
	.align	4


	//----- nvinfo : EIATTR_REGCOUNT
	.align		4
        /*0000*/ 	.byte	0x04, 0x2f
        /*0002*/ 	.short	(.L_1 - .L_0)
	.align		4
.L_0:
        /*0004*/ 	.word	index@(_Z12sumaVectoresPfS_S_i)
        /*0008*/ 	.word	0x0000000c


	//----- nvinfo : EIATTR_FRAME_SIZE
	.align		4
.L_1:
        /*000c*/ 	.byte	0x04, 0x11
        /*000e*/ 	.short	(.L_3 - .L_2)
	.align		4
.L_2:
        /*0010*/ 	.word	index@(_Z12sumaVectoresPfS_S_i)
        /*0014*/ 	.word	0x00000000


	//----- nvinfo : EIATTR_REGCOUNT
	.align		4
.L_3:
        /*0018*/ 	.byte	0x04, 0x2f
        /*001a*/ 	.short	(.L_5 - .L_4)
	.align		4
.L_4:
        /*001c*/ 	.word	index@(_Z19sumaVectoresSupremaPfS_S_ii)
        /*0020*/ 	.word	0x00000012


	//----- nvinfo : EIATTR_FRAME_SIZE
	.align		4
.L_5:
        /*0024*/ 	.byte	0x04, 0x11
        /*0026*/ 	.short	(.L_7 - .L_6)
	.align		4
.L_6:
        /*0028*/ 	.word	index@(_Z19sumaVectoresSupremaPfS_S_ii)
        /*002c*/ 	.word	0x00000000


	//----- nvinfo : EIATTR_MIN_STACK_SIZE
	.align		4
.L_7:
        /*0030*/ 	.byte	0x04, 0x12
        /*0032*/ 	.short	(.L_9 - .L_8)
	.align		4
.L_8:
        /*0034*/ 	.word	index@(_Z19sumaVectoresSupremaPfS_S_ii)
        /*0038*/ 	.word	0x00000000


	//----- nvinfo : EIATTR_MIN_STACK_SIZE
	.align		4
.L_9:
        /*003c*/ 	.byte	0x04, 0x12
        /*003e*/ 	.short	(.L_11 - .L_10)
	.align		4
.L_10:
        /*0040*/ 	.word	index@(_Z12sumaVectoresPfS_S_i)
        /*0044*/ 	.word	0x00000000
.L_11:


//--------------------- .nv.compat                --------------------------
	.section	.nv.compat,"",@"SHT_CUDA_COMPAT_INFO"
	.align	4
        /*0000*/ 	.byte	0x02, 0x09, 0x00, 0x00, 0x02, 0x02, 0x01, 0x00, 0x02, 0x05, 0x05, 0x00, 0x03, 0x07, 0x01, 0x01
        /*0010*/ 	.byte	0x02, 0x03, 0x00, 0x00, 0x02, 0x06, 0x01, 0x00, 0x04, 0x0b, 0x08, 0x00, 0x09, 0x00, 0x00, 0x00
        /*0020*/ 	.byte	0x00, 0x00, 0x00, 0x00


//--------------------- .nv.info._Z19sumaVectoresSupremaPfS_S_ii --------------------------
	.section	.nv.info._Z19sumaVectoresSupremaPfS_S_ii,"",@"SHT_CUDA_INFO"
	.sectionflags	@""
	.align	4


	//----- nvinfo : EIATTR_CUDA_API_VERSION
	.align		4
        /*0000*/ 	.byte	0x04, 0x37
        /*0002*/ 	.short	(.L_13 - .L_12)
.L_12:
        /*0004*/ 	.word	0x00000082


	//----- nvinfo : EIATTR_KPARAM_INFO
	.align		4
.L_13:
        /*0008*/ 	.byte	0x04, 0x17
        /*000a*/ 	.short	(.L_15 - .L_14)
.L_14:
        /*000c*/ 	.word	0x00000000
        /*0010*/ 	.short	0x0004
        /*0012*/ 	.short	0x001c
        /*0014*/ 	.byte	0x00, 0xf0, 0x11, 0x00


	//----- nvinfo : EIATTR_KPARAM_INFO
	.align		4
.L_15:
        /*0018*/ 	.byte	0x04, 0x17
        /*001a*/ 	.short	(.L_17 - .L_16)
.L_16:
        /*001c*/ 	.word	0x00000000
        /*0020*/ 	.short	0x0003
        /*0022*/ 	.short	0x0018
        /*0024*/ 	.byte	0x00, 0xf0, 0x11, 0x00


	//----- nvinfo : EIATTR_KPARAM_INFO
	.align		4
.L_17:
        /*0028*/ 	.byte	0x04, 0x17
        /*002a*/ 	.short	(.L_19 - .L_18)
.L_18:
        /*002c*/ 	.word	0x00000000
        /*0030*/ 	.short	0x0002
        /*0032*/ 	.short	0x0010
        /*0034*/ 	.byte	0x00, 0xf5, 0x21, 0x00


	//----- nvinfo : EIATTR_KPARAM_INFO
	.align		4
.L_19:
        /*0038*/ 	.byte	0x04, 0x17
        /*003a*/ 	.short	(.L_21 - .L_20)
.L_20:
        /*003c*/ 	.word	0x00000000
        /*0040*/ 	.short	0x0001
        /*0042*/ 	.short	0x0008
        /*0044*/ 	.byte	0x00, 0xf5, 0x21, 0x00


	//----- nvinfo : EIATTR_KPARAM_INFO
	.align		4
.L_21:
        /*0048*/ 	.byte	0x04, 0x17
        /*004a*/ 	.short	(.L_23 - .L_22)
.L_22:
        /*004c*/ 	.word	0x00000000
        /*0050*/ 	.short	0x0000
        /*0052*/ 	.short	0x0000
        /*0054*/ 	.byte	0x00, 0xf5, 0x21, 0x00


	//----- nvinfo : EIATTR_SPARSE_MMA_MASK
	.align		4
.L_23:
        /*0058*/ 	.byte	0x03, 0x50
        /*005a*/ 	.short	0x0000


	//----- nvinfo : EIATTR_MAXREG_COUNT
	.align		4
        /*005c*/ 	.byte	0x03, 0x1b
        /*005e*/ 	.short	0x00ff


	//----- nvinfo : EIATTR_MERCURY_ISA_VERSION
	.align		4
        /*0060*/ 	.byte	0x03, 0x5f
        /*0062*/ 	.short	0x0101


	//----- nvinfo : EIATTR_VRC_CTA_INIT_COUNT
	.align		4
        /*0064*/ 	.byte	0x02, 0x4a
	.zero		1
	.zero		1


	//----- nvinfo : EIATTR_EXIT_INSTR_OFFSETS
	.align		4
        /*0068*/ 	.byte	0x04, 0x1c
        /*006a*/ 	.short	(.L_25 - .L_24)


	//   ....[0]....
.L_24:
        /*006c*/ 	.word	0x00000030


	//   ....[1]....
        /*0070*/ 	.word	0x00000af0


	//   ....[2]....
        /*0074*/ 	.word	0x00000b80


	//----- nvinfo : EIATTR_CBANK_PARAM_SIZE
	.align		4
.L_25:
        /*0078*/ 	.byte	0x03, 0x19
        /*007a*/ 	.short	0x0020


	//----- nvinfo : EIATTR_PARAM_CBANK
	.align		4
        /*007c*/ 	.byte	0x04, 0x0a
        /*007e*/ 	.short	(.L_27 - .L_26)
	.align		4
.L_26:
        /*0080*/ 	.word	index@(.nv.constant0._Z19sumaVectoresSupremaPfS_S_ii)
        /*0084*/ 	.short	0x0380
        /*0086*/ 	.short	0x0020


	//----- nvinfo : EIATTR_SW_WAR
	.align		4
.L_27:
        /*0088*/ 	.byte	0x04, 0x36
        /*008a*/ 	.short	(.L_29 - .L_28)
.L_28:
        /*008c*/ 	.word	0x00000008
.L_29:


//--------------------- .nv.info._Z12sumaVectoresPfS_S_i --------------------------
	.section	.nv.info._Z12sumaVectoresPfS_S_i,"",@"SHT_CUDA_INFO"
	.sectionflags	@""
	.align	4


	//----- nvinfo : EIATTR_CUDA_API_VERSION
	.align		4
        /*0000*/ 	.byte	0x04, 0x37
        /*0002*/ 	.short	(.L_31 - .L_30)
.L_30:
        /*0004*/ 	.word	0x00000082


	//----- nvinfo : EIATTR_KPARAM_INFO
	.align		4
.L_31:
        /*0008*/ 	.byte	0x04, 0x17
        /*000a*/ 	.short	(.L_33 - .L_32)
.L_32:
        /*000c*/ 	.word	0x00000000
        /*0010*/ 	.short	0x0003
        /*0012*/ 	.short	0x0018
        /*0014*/ 	.byte	0x00, 0xf0, 0x11, 0x00


	//----- nvinfo : EIATTR_KPARAM_INFO
	.align		4
.L_33:
        /*0018*/ 	.byte	0x04, 0x17
        /*001a*/ 	.short	(.L_35 - .L_34)
.L_34:
        /*001c*/ 	.word	0x00000000
        /*0020*/ 	.short	0x0002
        /*0022*/ 	.short	0x0010
        /*0024*/ 	.byte	0x00, 0xf5, 0x21, 0x00


	//----- nvinfo : EIATTR_KPARAM_INFO
	.align		4
.L_35:
        /*0028*/ 	.byte	0x04, 0x17
        /*002a*/ 	.short	(.L_37 - .L_36)
.L_36:
        /*002c*/ 	.word	0x00000000
        /*0030*/ 	.short	0x0001
        /*0032*/ 	.short	0x0008
        /*0034*/ 	.byte	0x00, 0xf5, 0x21, 0x00


	//----- nvinfo : EIATTR_KPARAM_INFO
	.align		4
.L_37:
        /*0038*/ 	.byte	0x04, 0x17
        /*003a*/ 	.short	(.L_39 - .L_38)
.L_38:
        /*003c*/ 	.word	0x00000000
        /*0040*/ 	.short	0x0000
        /*0042*/ 	.short	0x0000
        /*0044*/ 	.byte	0x00, 0xf5, 0x21, 0x00


	//----- nvinfo : EIATTR_SPARSE_MMA_MASK
	.align		4
.L_39:
        /*0048*/ 	.byte	0x03, 0x50
        /*004a*/ 	.short	0x0000


	//----- nvinfo : EIATTR_MAXREG_COUNT
	.align		4
        /*004c*/ 	.byte	0x03, 0x1b
        /*004e*/ 	.short	0x00ff


	//----- nvinfo : EIATTR_MERCURY_ISA_VERSION
	.align		4
        /*0050*/ 	.byte	0x03, 0x5f
        /*0052*/ 	.short	0x0101


	//----- nvinfo : EIATTR_VRC_CTA_INIT_COUNT
	.align		4
        /*0054*/ 	.byte	0x02, 0x4a
	.zero		1
	.zero		1


	//----- nvinfo : EIATTR_EXIT_INSTR_OFFSETS
	.align		4
        /*0058*/ 	.byte	0x04, 0x1c
        /*005a*/ 	.short	(.L_41 - .L_40)


	//   ....[0]....
.L_40:
        /*005c*/ 	.word	0x00000070


	//   ....[1]....
        /*0060*/ 	.word	0x00000130


	//----- nvinfo : EIATTR_CBANK_PARAM_SIZE
	.align		4
.L_41:
        /*0064*/ 	.byte	0x03, 0x19
        /*0066*/ 	.short	0x001c


	//----- nvinfo : EIATTR_PARAM_CBANK
	.align		4
        /*0068*/ 	.byte	0x04, 0x0a
        /*006a*/ 	.short	(.L_43 - .L_42)
	.align		4
.L_42:
        /*006c*/ 	.word	index@(.nv.constant0._Z12sumaVectoresPfS_S_i)
        /*0070*/ 	.short	0x0380
        /*0072*/ 	.short	0x001c


	//----- nvinfo : EIATTR_SW_WAR
	.align		4
.L_43:
        /*0074*/ 	.byte	0x04, 0x36
        /*0076*/ 	.short	(.L_45 - .L_44)
.L_44:
        /*0078*/ 	.word	0x00000008
.L_45:


//--------------------- .nv.callgraph             --------------------------
	.section	.nv.callgraph,"",@"SHT_CUDA_CALLGRAPH"
	.align	4
	.sectionentsize	8
	.align		4
        /*0000*/ 	.word	0x00000000
	.align		4
        /*0004*/ 	.word	0xffffffff
	.align		4
        /*0008*/ 	.word	0x00000000
	.align		4
        /*000c*/ 	.word	0xfffffffe
	.align		4
        /*0010*/ 	.word	0x00000000
	.align		4
        /*0014*/ 	.word	0xfffffffd
	.align		4
        /*0018*/ 	.word	0x00000000
	.align		4
        /*001c*/ 	.word	0xfffffffc


//--------------------- .text._Z19sumaVectoresSupremaPfS_S_ii --------------------------
	.section	.text._Z19sumaVectoresSupremaPfS_S_ii,"ax",@progbits
	.align	128
        .global         _Z19sumaVectoresSupremaPfS_S_ii
        .type           _Z19sumaVectoresSupremaPfS_S_ii,@function
        .size           _Z19sumaVectoresSupremaPfS_S_ii,(.L_x_8 - _Z19sumaVectoresSupremaPfS_S_ii)
        .other          _Z19sumaVectoresSupremaPfS_S_ii,@"STO_CUDA_ENTRY STV_DEFAULT"
_Z19sumaVectoresSupremaPfS_S_ii:
.text._Z19sumaVectoresSupremaPfS_S_ii:
[----:B------:R-:W-:Y:S08]  /*0000*/  LDC R1, c[0x0][0x37c] ;  /* 0x0000df00ff017b82 */ /* 0x000ff00000000800 */
[----:B------:R-:W0:Y:S02]  /*0010*/  LDC R0, c[0x0][0x398] ;  /* 0x0000e600ff007b82 */ /* 0x000e240000000800 */
[----:B0-----:R-:W-:-:S13]  /*0020*/  ISETP.GE.AND P0, PT, R0, 0x1, PT ;  /* 0x000000010000780c */ /* 0x001fda0003f06270 */
[----:B------:R-:W-:Y:S05]  /*0030*/  @!P0 EXIT ;  /* 0x000000000000894d */ /* 0x000fea0003800000 */
[----:B------:R-:W0:Y:S01]  /*0040*/  LDCU UR7, c[0x0][0x39c] ;  /* 0x00007380ff0777ac */ /* 0x000e220008000800 */
[----:B------:R-:W1:Y:S01]  /*0050*/  S2R R9, SR_TID.X ;  /* 0x0000000000097919 */ /* 0x000e620000002100 */
[----:B------:R-:W2:Y:S01]  /*0060*/  LDC.64 R6, c[0x0][0x390] ;  /* 0x0000e400ff067b82 */ /* 0x000ea20000000a00 */
[----:B------:R-:W1:Y:S01]  /*0070*/  LDCU UR6, c[0x0][0x360] ;  /* 0x00006c00ff0677ac */ /* 0x000e620008000800 */
[----:B------:R-:W1:Y:S01]  /*0080*/  S2R R10, SR_CTAID.X ;  /* 0x00000000000a7919 */ /* 0x000e620000002500 */
[----:B------:R-:W3:Y:S01]  /*0090*/  LDCU.64 UR4, c[0x0][0x358] ;  /* 0x00006b00ff0477ac */ /* 0x000ee20008000a00 */
[----:B0-----:R-:W0:Y:S01]  /*00a0*/  I2F.U32.RP R4, UR7 ;  /* 0x0000000700047d06 */ /* 0x001e220008209000 */
[----:B------:R-:W-:Y:S02]  /*00b0*/  VIMNMX R0, PT, PT, R0, UR7, !PT ;  /* 0x0000000700007c48 */ /* 0x000fe4000ffe0100 */
[----:B------:R-:W-:Y:S02]  /*00c0*/  ISETP.NE.U32.AND P2, PT, RZ, UR7, PT ;  /* 0x00000007ff007c0c */ /* 0x000fe4000bf45070 */
[----:B------:R-:W-:-:S03]  /*00d0*/  IADD3 R0, PT, PT, R0, -0x1, RZ ;  /* 0xffffffff00007810 */ /* 0x000fc60007ffe0ff */
[----:B0-----:R-:W0:Y:S01]  /*00e0*/  MUFU.RCP R4, R4 ;  /* 0x0000000400047308 */ /* 0x001e220000001000 */
[----:B-1----:R-:W-:-:S04]  /*00f0*/  IMAD R9, R10, UR6, R9 ;  /* 0x000000060a097c24 */ /* 0x002fc8000f8e0209 */
[----:B--2---:R-:W-:Y:S01]  /*0100*/  IMAD.WIDE R6, R9, 0x4, R6 ;  /* 0x0000000409067825 */ /* 0x004fe200078e0206 */
[----:B0-----:R-:W-:-:S04]  /*0110*/  IADD3 R2, PT, PT, R4, 0xffffffe, RZ ;  /* 0x0ffffffe04027810 */ /* 0x001fc80007ffe0ff */
[----:B------:R0:W1:Y:S02]  /*0120*/  F2I.FTZ.U32.TRUNC.NTZ R3, R2 ;  /* 0x0000000200037305 */ /* 0x000064000021f000 */
[----:B0-----:R-:W-:Y:S01]  /*0130*/  HFMA2 R2, -RZ, RZ, 0, 0 ;  /* 0x00000000ff027431 */ /* 0x001fe200000001ff */
[----:B-1----:R-:W-:-:S05]  /*0140*/  IADD3 R5, PT, PT, RZ, -R3, RZ ;  /* 0x80000003ff057210 */ /* 0x002fca0007ffe0ff */
[----:B------:R-:W-:-:S04]  /*0150*/  IMAD R5, R5, UR7, RZ ;  /* 0x0000000705057c24 */ /* 0x000fc8000f8e02ff */
[----:B------:R-:W-:Y:S02]  /*0160*/  IMAD.HI.U32 R3, R3, R5, R2 ;  /* 0x0000000503037227 */ /* 0x000fe400078e0002 */
[----:B------:R-:W0:Y:S04]  /*0170*/  LDC.64 R4, c[0x0][0x388] ;  /* 0x0000e200ff047b82 */ /* 0x000e280000000a00 */
[----:B------:R-:W-:-:S05]  /*0180*/  IMAD.HI.U32 R8, R3, R0, RZ ;  /* 0x0000000003087227 */ /* 0x000fca00078e00ff */
[----:B------:R-:W-:-:S05]  /*0190*/  IADD3 R3, PT, PT, -R8, RZ, RZ ;  /* 0x000000ff08037210 */ /* 0x000fca0007ffe1ff */
[----:B------:R-:W-:Y:S02]  /*01a0*/  IMAD R0, R3, UR7, R0 ;  /* 0x0000000703007c24 */ /* 0x000fe4000f8e0200 */
[----:B------:R-:W1:Y:S03]  /*01b0*/  LDC.64 R2, c[0x0][0x380] ;  /* 0x0000e000ff027b82 */ /* 0x000e660000000a00 */
[----:B------:R-:W-:Y:S01]  /*01c0*/  ISETP.GE.U32.AND P0, PT, R0, UR7, PT ;  /* 0x0000000700007c0c */ /* 0x000fe2000bf06070 */
[----:B0-----:R-:W-:-:S12]  /*01d0*/  IMAD.WIDE R4, R9, 0x4, R4 ;  /* 0x0000000409047825 */ /* 0x001fd800078e0204 */
[----:B------:R-:W-:Y:S02]  /*01e0*/  @P0 IADD3 R0, PT, PT, R0, -UR7, RZ ;  /* 0x8000000700000c10 */ /* 0x000fe4000fffe0ff */
[----:B------:R-:W-:Y:S02]  /*01f0*/  @P0 IADD3 R8, PT, PT, R8, 0x1, RZ ;  /* 0x0000000108080810 */ /* 0x000fe40007ffe0ff */
[----:B------:R-:W-:Y:S01]  /*0200*/  ISETP.GE.U32.AND P1, PT, R0, UR7, PT ;  /* 0x0000000700007c0c */ /* 0x000fe2000bf26070 */
[----:B-1----:R-:W-:-:S12]  /*0210*/  IMAD.WIDE R2, R9, 0x4, R2 ;  /* 0x0000000409027825 */ /* 0x002fd800078e0202 */
[----:B------:R-:W-:Y:S02]  /*0220*/  @P1 IADD3 R8, PT, PT, R8, 0x1, RZ ;  /* 0x0000000108081810 */ /* 0x000fe40007ffe0ff */
[----:B------:R-:W-:-:S04]  /*0230*/  @!P2 LOP3.LUT R8, RZ, UR7, RZ, 0x33, !PT ;  /* 0x00000007ff08ac12 */ /* 0x000fc8000f8e33ff */
[C---:B------:R-:W-:Y:S02]  /*0240*/  ISETP.GE.U32.AND P0, PT, R8.reuse, 0x3, PT ;  /* 0x000000030800780c */ /* 0x040fe40003f06070 */
[----:B------:R-:W-:-:S04]  /*0250*/  IADD3 R8, PT, PT, R8, 0x1, RZ ;  /* 0x0000000108087810 */ /* 0x000fc80007ffe0ff */
[----:B------:R-:W-:-:S07]  /*0260*/  LOP3.LUT R0, R8, 0x3, RZ, 0xc0, !PT ;  /* 0x0000000308007812 */ /* 0x000fce00078ec0ff */
[----:B---3--:R-:W-:Y:S05]  /*0270*/  @!P0 BRA `(.L_x_0) ;  /* 0x0000000800188947 */ /* 0x008fea0003800000 */
[----:B------:R-:W-:-:S04]  /*0280*/  LOP3.LUT R8, R8, 0xfffffffc, RZ, 0xc0, !PT ;  /* 0xfffffffc08087812 */ /* 0x000fc800078ec0ff */
[----:B------:R-:W-:-:S04]  /*0290*/  IADD3 R8, PT, PT, -R8, RZ, RZ ;  /* 0x000000ff08087210 */ /* 0x000fc80007ffe1ff */
[----:B------:R-:W-:-:S13]  /*02a0*/  ISETP.GE.AND P0, PT, R8, RZ, PT ;  /* 0x000000ff0800720c */ /* 0x000fda0003f06270 */
[----:B------:R-:W-:Y:S05]  /*02b0*/  @P0 BRA `(.L_x_1) ;  /* 0x0000000400bc0947 */ /* 0x000fea0003800000 */
[----:B------:R-:W-:Y:S02]  /*02c0*/  IADD3 R9, PT, PT, -R8, RZ, RZ ;  /* 0x000000ff08097210 */ /* 0x000fe40007ffe1ff */
[----:B------:R-:W-:Y:S02]  /*02d0*/  PLOP3.LUT P0, PT, PT, PT, PT, 0x80, 0x8 ;  /* 0x000000000008781c */ /* 0x000fe40003f0f070 */
[----:B------:R-:W-:-:S13]  /*02e0*/  ISETP.GT.AND P1, PT, R9, 0xc, PT ;  /* 0x0000000c0900780c */ /* 0x000fda0003f24270 */
[----:B------:R-:W-:Y:S05]  /*02f0*/  @!P1 BRA `(.L_x_2) ;  /* 0x0000000400109947 */ /* 0x000fea0003800000 */
[----:B------:R-:W-:-:S13]  /*0300*/  PLOP3.LUT P0, PT, PT, PT, PT, 0x8, 0x80 ;  /* 0x000000000080781c */ /* 0x000fda0003f0e170 */
.L_x_3:
[----:B0-----:R-:W2:Y:S04]  /*0310*/  LDG.E R9, desc[UR4][R2.64] ;  /* 0x0000000402097981 */ /* 0x001ea8000c1e1900 */
[----:B------:R-:W2:Y:S02]  /*0320*/  LDG.E R10, desc[UR4][R4.64] ;  /* 0x00000004040a7981 */ /* 0x000ea4000c1e1900 */
[----:B--2---:R-:W-:-:S05]  /*0330*/  FADD R9, R9, R10 ;  /* 0x0000000a09097221 */ /* 0x004fca0000000000 */
[----:B------:R0:W-:Y:S04]  /*0340*/  STG.E desc[UR4][R6.64], R9 ;  /* 0x0000000906007986 */ /* 0x0001e8000c101904 */
[----:B------:R-:W2:Y:S04]  /*0350*/  LDG.E R10, desc[UR4][R2.64] ;  /* 0x00000004020a7981 */ /* 0x000ea8000c1e1900 */
[----:B------:R-:W2:Y:S02]  /*0360*/  LDG.E R11, desc[UR4][R4.64] ;  /* 0x00000004040b7981 */ /* 0x000ea4000c1e1900 */
[----:B--2---:R-:W-:-:S05]  /*0370*/  FADD R11, R10, R11 ;  /* 0x0000000b0a0b7221 */ /* 0x004fca0000000000 */
[----:B------:R1:W-:Y:S04]  /*0380*/  STG.E desc[UR4][R6.64], R11 ;  /* 0x0000000b06007986 */ /* 0x0003e8000c101904 */
[----:B------:R-:W2:Y:S04]  /*0390*/  LDG.E R10, desc[UR4][R2.64] ;  /* 0x00000004020a7981 */ /* 0x000ea8000c1e1900 */
[----:B------:R-:W2:Y:S02]  /*03a0*/  LDG.E R13, desc[UR4][R4.64] ;  /* 0x00000004040d7981 */ /* 0x000ea4000c1e1900 */
[----:B--2---:R-:W-:-:S05]  /*03b0*/  FADD R13, R10, R13 ;  /* 0x0000000d0a0d7221 */ /* 0x004fca0000000000 */
[----:B------:R2:W-:Y:S04]  /*03c0*/  STG.E desc[UR4][R6.64], R13 ;  /* 0x0000000d06007986 */ /* 0x0005e8000c101904 */
[----:B------:R-:W3:Y:S04]  /*03d0*/  LDG.E R10, desc[UR4][R2.64] ;  /* 0x00000004020a7981 */ /* 0x000ee8000c1e1900 */
[----:B------:R-:W3:Y:S02]  /*03e0*/  LDG.E R15, desc[UR4][R4.64] ;  /* 0x00000004040f7981 */ /* 0x000ee4000c1e1900 */
[----:B---3--:R-:W-:-:S05]  /*03f0*/  FADD R15, R10, R15 ;  /* 0x0000000f0a0f7221 */ /* 0x008fca0000000000 */
[----:B------:R3:W-:Y:S04]  /*0400*/  STG.E desc[UR4][R6.64], R15 ;  /* 0x0000000f06007986 */ /* 0x0007e8000c101904 */
[----:B0-----:R-:W4:Y:S04]  /*0410*/  LDG.E R9, desc[UR4][R2.64] ;  /* 0x0000000402097981 */ /* 0x001f28000c1e1900 */
[----:B------:R-:W4:Y:S02]  /*0420*/  LDG.E R10, desc[UR4][R4.64] ;  /* 0x00000004040a7981 */ /* 0x000f24000c1e1900 */
[----:B----4-:R-:W-:-:S05]  /*0430*/  FADD R9, R9, R10 ;  /* 0x0000000a09097221 */ /* 0x010fca0000000000 */
[----:B------:R0:W-:Y:S04]  /*0440*/  STG.E desc[UR4][R6.64], R9 ;  /* 0x0000000906007986 */ /* 0x0001e8000c101904 */
[----:B------:R-:W4:Y:S04]  /*0450*/  LDG.E R10, desc[UR4][R2.64] ;  /* 0x00000004020a7981 */ /* 0x000f28000c1e1900 */
[----:B-1----:R-:W4:Y:S02]  /*0460*/  LDG.E R11, desc[UR4][R4.64] ;  /* 0x00000004040b7981 */ /* 0x002f24000c1e1900 */
[----:B----4-:R-:W-:-:S05]  /*0470*/  FADD R11, R10, R11 ;  /* 0x0000000b0a0b7221 */ /* 0x010fca0000000000 */
[----:B------:R1:W-:Y:S04]  /*0480*/  STG.E desc[UR4][R6.64], R11 ;  /* 0x0000000b06007986 */ /* 0x0003e8000c101904 */
[----:B------:R-:W4:Y:S04]  /*0490*/  LDG.E R10, desc[UR4][R2.64] ;  /* 0x00000004020a7981 */ /* 0x000f28000c1e1900 */
[----:B--2---:R-:W4:Y:S02]  /*04a0*/  LDG.E R13, desc[UR4][R4.64] ;  /* 0x00000004040d7981 */ /* 0x004f24000c1e1900 */
[----:B----4-:R-:W-:-:S05]  /*04b0*/  FADD R13, R10, R13 ;  /* 0x0000000d0a0d7221 */ /* 0x010fca0000000000 */
[----:B------:R2:W-:Y:S04]  /*04c0*/  STG.E desc[UR4][R6.64], R13 ;  /* 0x0000000d06007986 */ /* 0x0005e8000c101904 */
[----:B------:R-:W4:Y:S04]  /*04d0*/  LDG.E R10, desc[UR4][R2.64] ;  /* 0x00000004020a7981 */ /* 0x000f28000c1e1900 */
[----:B---3--:R-:W4:Y:S02]  /*04e0*/  LDG.E R15, desc[UR4][R4.64] ;  /* 0x00000004040f7981 */ /* 0x008f24000c1e1900 */
[----:B----4-:R-:W-:-:S05]  /*04f0*/  FADD R15, R10, R15 ;  /* 0x0000000f0a0f7221 */ /* 0x010fca0000000000 */
        /* <DEDUP_REMOVED lines=26> */
[----:B--2---:R-:W4:Y:S01]  /*06a0*/  LDG.E R13, desc[UR4][R4.64] ;  /* 0x00000004040d7981 */ /* 0x004f22000c1e1900 */
[----:B------:R-:W-:Y:S01]  /*06b0*/  IADD3 R8, PT, PT, R8, 0x10, RZ ;  /* 0x0000001008087810 */ /* 0x000fe20007ffe0ff */
[----:B----4-:R-:W-:-:S05]  /*06c0*/  FADD R13, R10, R13 ;  /* 0x0000000d0a0d7221 */ /* 0x010fca0000000000 */
[----:B------:R0:W-:Y:S04]  /*06d0*/  STG.E desc[UR4][R6.64], R13 ;  /* 0x0000000d06007986 */ /* 0x0001e8000c101904 */
[----:B------:R-:W2:Y:S04]  /*06e0*/  LDG.E R10, desc[UR4][R2.64] ;  /* 0x00000004020a7981 */ /* 0x000ea8000c1e1900 */
[----:B---3--:R-:W2:Y:S01]  /*06f0*/  LDG.E R15, desc[UR4][R4.64] ;  /* 0x00000004040f7981 */ /* 0x008ea2000c1e1900 */
[----:B------:R-:W-:Y:S01]  /*0700*/  ISETP.GE.AND P1, PT, R8, -0xc, PT ;  /* 0xfffffff40800780c */ /* 0x000fe20003f26270 */
[----:B--2---:R-:W-:-:S05]  /*0710*/  FADD R15, R10, R15 ;  /* 0x0000000f0a0f7221 */ /* 0x004fca0000000000 */
[----:B------:R0:W-:Y:S07]  /*0720*/  STG.E desc[UR4][R6.64], R15 ;  /* 0x0000000f06007986 */ /* 0x0001ee000c101904 */
[----:B------:R-:W-:Y:S05]  /*0730*/  @!P1 BRA `(.L_x_3) ;  /* 0xfffffff800f49947 */ /* 0x000fea000383ffff */
.L_x_2:
[----:B0-----:R-:W-:-:S04]  /*0740*/  IADD3 R9, PT, PT, -R8, RZ, RZ ;  /* 0x000000ff08097210 */ /* 0x001fc80007ffe1ff */
[----:B------:R-:W-:-:S13]  /*0750*/  ISETP.GT.AND P1, PT, R9, 0x4, PT ;  /* 0x000000040900780c */ /* 0x000fda0003f24270 */
[----:B------:R-:W-:Y:S05]  /*0760*/  @!P1 BRA `(.L_x_4) ;  /* 0x0000000000889947 */ /* 0x000fea0003800000 */
        /* <DEDUP_REMOVED lines=28> */
[----:B------:R-:W2:Y:S04]  /*0930*/  LDG.E R10, desc[UR4][R2.64] ;  /* 0x00000004020a7981 */ /* 0x000ea8000c1e1900 */
[----:B---3--:R-:W2:Y:S01]  /*0940*/  LDG.E R15, desc[UR4][R4.64] ;  /* 0x00000004040f7981 */ /* 0x008ea2000c1e1900 */
[----:B------:R-:W-:Y:S02]  /*0950*/  PLOP3.LUT P0, PT, PT, PT, PT, 0x8, 0x80 ;  /* 0x000000000080781c */ /* 0x000fe40003f0e170 */
[----:B------:R-:W-:Y:S01]  /*0960*/  IADD3 R8, PT, PT, R8, 0x8, RZ ;  /* 0x0000000808087810 */ /* 0x000fe20007ffe0ff */
[----:B--2---:R-:W-:-:S05]  /*0970*/  FADD R15, R10, R15 ;  /* 0x0000000f0a0f7221 */ /* 0x004fca0000000000 */
[----:B------:R0:W-:Y:S05]  /*0980*/  STG.E desc[UR4][R6.64], R15 ;  /* 0x0000000f06007986 */ /* 0x0001ea000c101904 */
.L_x_4:
[----:B------:R-:W-:-:S13]  /*0990*/  ISETP.NE.OR P0, PT, R8, RZ, P0 ;  /* 0x000000ff0800720c */ /* 0x000fda0000705670 */
[----:B------:R-:W-:Y:S05]  /*09a0*/  @!P0 BRA `(.L_x_0) ;  /* 0x00000000004c8947 */ /* 0x000fea0003800000 */
.L_x_1:
[----:B01----:R-:W2:Y:S04]  /*09b0*/  LDG.E R9, desc[UR4][R2.64] ;  /* 0x0000000402097981 */ /* 0x003ea8000c1e1900 */
        /* <DEDUP_REMOVED lines=8> */
[----:B------:R-:W2:Y:S01]  /*0a40*/  LDG.E R13, desc[UR4][R4.64] ;  /* 0x00000004040d7981 */ /* 0x000ea2000c1e1900 */
[----:B------:R-:W-:Y:S01]  /*0a50*/  IADD3 R8, PT, PT, R8, 0x4, RZ ;  /* 0x0000000408087810 */ /* 0x000fe20007ffe0ff */
[----:B--2---:R-:W-:-:S05]  /*0a60*/  FADD R13, R10, R13 ;  /* 0x0000000d0a0d7221 */ /* 0x004fca0000000000 */
[----:B------:R1:W-:Y:S04]  /*0a70*/  STG.E desc[UR4][R6.64], R13 ;  /* 0x0000000d06007986 */ /* 0x0003e8000c101904 */
[----:B------:R-:W2:Y:S04]  /*0a80*/  LDG.E R10, desc[UR4][R2.64] ;  /* 0x00000004020a7981 */ /* 0x000ea8000c1e1900 */
[----:B------:R-:W2:Y:S01]  /*0a90*/  LDG.E R15, desc[UR4][R4.64] ;  /* 0x00000004040f7981 */ /* 0x000ea2000c1e1900 */
[----:B------:R-:W-:Y:S01]  /*0aa0*/  ISETP.NE.AND P0, PT, R8, RZ, PT ;  /* 0x000000ff0800720c */ /* 0x000fe20003f05270 */
[----:B--2---:R-:W-:-:S05]  /*0ab0*/  FADD R15, R10, R15 ;  /* 0x0000000f0a0f7221 */ /* 0x004fca0000000000 */
[----:B------:R1:W-:Y:S07]  /*0ac0*/  STG.E desc[UR4][R6.64], R15 ;  /* 0x0000000f06007986 */ /* 0x0003ee000c101904 */
[----:B------:R-:W-:Y:S05]  /*0ad0*/  @P0 BRA `(.L_x_1) ;  /* 0xfffffffc00b40947 */ /* 0x000fea000383ffff */
.L_x_0:
[----:B------:R-:W-:-:S13]  /*0ae0*/  ISETP.NE.AND P0, PT, R0, RZ, PT ;  /* 0x000000ff0000720c */ /* 0x000fda0003f05270 */
[----:B------:R-:W-:Y:S05]  /*0af0*/  @!P0 EXIT ;  /* 0x000000000000894d */ /* 0x000fea0003800000 */
[----:B------:R-:W-:-:S07]  /*0b00*/  IADD3 R0, PT, PT, -R0, RZ, RZ ;  /* 0x000000ff00007210 */ /* 0x000fce0007ffe1ff */
.L_x_5:
[----:B--2---:R-:W2:Y:S04]  /*0b10*/  LDG.E R8, desc[UR4][R2.64] ;  /* 0x0000000402087981 */ /* 0x004ea8000c1e1900 */
[----:B01----:R-:W2:Y:S01]  /*0b20*/  LDG.E R9, desc[UR4][R4.64] ;  /* 0x0000000404097981 */ /* 0x003ea2000c1e1900 */
[----:B------:R-:W-:-:S04]  /*0b30*/  IADD3 R0, PT, PT, R0, 0x1, RZ ;  /* 0x0000000100007810 */ /* 0x000fc80007ffe0ff */
[----:B------:R-:W-:Y:S01]  /*0b40*/  ISETP.NE.AND P0, PT, R0, RZ, PT ;  /* 0x000000ff0000720c */ /* 0x000fe20003f05270 */
[----:B--2---:R-:W-:-:S05]  /*0b50*/  FADD R9, R8, R9 ;  /* 0x0000000908097221 */ /* 0x004fca0000000000 */
[----:B------:R2:W-:Y:S07]  /*0b60*/  STG.E desc[UR4][R6.64], R9 ;  /* 0x0000000906007986 */ /* 0x0005ee000c101904 */
[----:B------:R-:W-:Y:S05]  /*0b70*/  @P0 BRA `(.L_x_5) ;  /* 0xfffffffc00e40947 */ /* 0x000fea000383ffff */
[----:B------:R-:W-:Y:S05]  /*0b80*/  EXIT ;  /* 0x000000000000794d */ /* 0x000fea0003800000 */
.L_x_6:
[----:B------:R-:W-:-:S00]  /*0b90*/  BRA `(.L_x_6) ;  /* 0xfffffffc00fc7947 */ /* 0x000fc0000383ffff */
[----:B------:R-:W-:-:S00]  /*0ba0*/  NOP ;  /* 0x0000000000007918 */ /* 0x000fc00000000000 */
        /* <DEDUP_REMOVED lines=13> */
.L_x_8:


//--------------------- .text._Z12sumaVectoresPfS_S_i --------------------------
	.section	.text._Z12sumaVectoresPfS_S_i,"ax",@progbits
	.align	128
        .global         _Z12sumaVectoresPfS_S_i
        .type           _Z12sumaVectoresPfS_S_i,@function
        .size           _Z12sumaVectoresPfS_S_i,(.L_x_9 - _Z12sumaVectoresPfS_S_i)
        .other          _Z12sumaVectoresPfS_S_i,@"STO_CUDA_ENTRY STV_DEFAULT"
_Z12sumaVectoresPfS_S_i:
.text._Z12sumaVectoresPfS_S_i:
[----:B------:R-:W-:Y:S01]  /*0000*/  LDC R1, c[0x0][0x37c] ;  /* 0x0000df00ff017b82 */ /* 0x000fe20000000800 */
[----:B------:R-:W0:Y:S07]  /*0010*/  S2R R0, SR_TID.X ;  /* 0x0000000000007919 */ /* 0x000e2e0000002100 */
[----:B------:R-:W0:Y:S01]  /*0020*/  S2UR UR4, SR_CTAID.X ;  /* 0x00000000000479c3 */ /* 0x000e220000002500 */
[----:B------:R-:W1:Y:S07]  /*0030*/  LDCU UR5, c[0x0][0x398] ;  /* 0x00007300ff0577ac */ /* 0x000e6e0008000800 */
[----:B------:R-:W0:Y:S02]  /*0040*/  LDC R9, c[0x0][0x360] ;  /* 0x0000d800ff097b82 */ /* 0x000e240000000800 */
[----:B0-----:R-:W-:-:S05]  /*0050*/  IMAD R9, R9, UR4, R0 ;  /* 0x0000000409097c24 */ /* 0x001fca000f8e0200 */
[----:B-1----:R-:W-:-:S13]  /*0060*/  ISETP.GE.AND P0, PT, R9, UR5, PT ;  /* 0x0000000509007c0c */ /* 0x002fda000bf06270 */
[----:B------:R-:W-:Y:S05]  /*0070*/  @P0 EXIT ;  /* 0x000000000000094d */ /* 0x000fea0003800000 */
[----:B------:R-:W0:Y:S01]  /*0080*/  LDC.64 R2, c[0x0][0x380] ;  /* 0x0000e000ff027b82 */ /* 0x000e220000000a00 */
[----:B------:R-:W1:Y:S07]  /*0090*/  LDCU.64 UR4, c[0x0][0x358] ;  /* 0x00006b00ff0477ac */ /* 0x000e6e0008000a00 */
[----:B------:R-:W2:Y:S08]  /*00a0*/  LDC.64 R4, c[0x0][0x388] ;  /* 0x0000e200ff047b82 */ /* 0x000eb00000000a00 */
[----:B------:R-:W3:Y:S01]  /*00b0*/  LDC.64 R6, c[0x0][0x390] ;  /* 0x0000e400ff067b82 */ /* 0x000ee20000000a00 */
[----:B0-----:R-:W-:-:S06]  /*00c0*/  IMAD.WIDE R2, R9, 0x4, R2 ;  /* 0x0000000409027825 */ /* 0x001fcc00078e0202 */
[----:B-1----:R-:W4:Y:S01]  /*00d0*/  LDG.E R2, desc[UR4][R2.64] ;  /* 0x0000000402027981 */ /* 0x002f22000c1e1900 */
[----:B--2---:R-:W-:-:S06]  /*00e0*/  IMAD.WIDE R4, R9, 0x4, R4 ;  /* 0x0000000409047825 */ /* 0x004fcc00078e0204 */
[----:B------:R-:W4:Y:S01]  /*00f0*/  LDG.E R5, desc[UR4][R4.64] ;  /* 0x0000000404057981 */ /* 0x000f22000c1e1900 */
[----:B---3--:R-:W-:-:S04]  /*0100*/  IMAD.WIDE R6, R9, 0x4, R6 ;  /* 0x0000000409067825 */ /* 0x008fc800078e0206 */
[----:B----4-:R-:W-:-:S05]  /*0110*/  FADD R9, R2, R5 ;  /* 0x0000000502097221 */ /* 0x010fca0000000000 */
[----:B------:R-:W-:Y:S01]  /*0120*/  STG.E desc[UR4][R6.64], R9 ;  /* 0x0000000906007986 */ /* 0x000fe2000c101904 */
[----:B------:R-:W-:Y:S05]  /*0130*/  EXIT ;  /* 0x000000000000794d */ /* 0x000fea0003800000 */
.L_x_7:
        /* <DEDUP_REMOVED lines=12> */
.L_x_9:


//--------------------- .nv.shared.reserved.0     --------------------------
	.section	.nv.shared.reserved.0,"aw",@nobits
	.weak		__nv_reservedSMEM_offset_0_alias
	.size		__nv_reservedSMEM_offset_0_alias, 0, 64
	.other		__nv_reservedSMEM_offset_0_alias,@"STO_CUDA_RESERVED_SHARED STV_DEFAULT"
__nv_reservedSMEM_offset_0_alias:
	.zero		0
	.zero		64


//--------------------- .nv.constant0._Z19sumaVectoresSupremaPfS_S_ii --------------------------
	.section	.nv.constant0._Z19sumaVectoresSupremaPfS_S_ii,"a",@progbits
	.sectionflags	@""
	.align	4
.nv.constant0._Z19sumaVectoresSupremaPfS_S_ii:
	.zero		928


//--------------------- .nv.constant0._Z12sumaVectoresPfS_S_i --------------------------
	.section	.nv.constant0._Z12sumaVectoresPfS_S_i,"a",@progbits
	.sectionflags	@""
	.align	4
.nv.constant0._Z12sumaVectoresPfS_S_i:
	.zero		924


//--------------------- SYMBOLS --------------------------

	.type		.nv.reservedSmem.offset0,@object
	.size		.nv.reservedSmem.offset0,0x4
